	.headerflags	@"EF_CUDA_TEXMODE_UNIFIED EF_CUDA_64BIT_ADDRESS EF_CUDA_ACCELERATORS EF_CUDA_SM90 EF_CUDA_VIRTUAL_SM(EF_CUDA_SM90)"
	.elftype	@"ET_EXEC"


//--------------------- .nv.info                  --------------------------
	.section	.nv.info,"",@"SHT_CUDA_INFO"
	.align	4


	//----- nvinfo : EIATTR_REGCOUNT
	.align		4
        /*0000*/ 	.byte	0x04, 0x2f
        /*0002*/ 	.short	(.L_1 - .L_0)
	.align		4
.L_0:
        /*0004*/ 	.word	index@(triton_)
        /*0008*/ 	.word	0x00000060


	//----- nvinfo : EIATTR_MIN_STACK_SIZE
	.align		4
.L_1:
        /*000c*/ 	.byte	0x04, 0x12
        /*000e*/ 	.short	(.L_3 - .L_2)
	.align		4
.L_2:
        /*0010*/ 	.word	index@(triton_)
        /*0014*/ 	.word	0x00000000


	//----- nvinfo : EIATTR_FRAME_SIZE
	.align		4
.L_3:
        /*0018*/ 	.byte	0x04, 0x11
        /*001a*/ 	.short	(.L_5 - .L_4)
	.align		4
.L_4:
        /*001c*/ 	.word	index@(triton_)
        /*0020*/ 	.word	0x00000000


	//----- nvinfo : EIATTR_MIN_STACK_SIZE
	.align		4
.L_5:
        /*0024*/ 	.byte	0x04, 0x12
        /*0026*/ 	.short	(.L_7 - .L_6)
	.align		4
.L_6:
        /*0028*/ 	.word	index@(triton_)
        /*002c*/ 	.word	0x00000000
.L_7:


//--------------------- .nv.info.triton_          --------------------------
	.section	.nv.info.triton_,"",@"SHT_CUDA_INFO"
	.sectionflags	@""
	.align	4


	//----- nvinfo : EIATTR_CUDA_API_VERSION
	.align		4
        /*0000*/ 	.byte	0x04, 0x37
        /*0002*/ 	.short	(.L_9 - .L_8)
.L_8:
        /*0004*/ 	.word	0x0000007c


	//----- nvinfo : EIATTR_KPARAM_INFO
	.align		4
.L_9:
        /*0008*/ 	.byte	0x04, 0x17
        /*000a*/ 	.short	(.L_11 - .L_10)
.L_10:
        /*000c*/ 	.word	0x00000000
        /*0010*/ 	.short	0x0003
        /*0012*/ 	.short	0x0018
        /*0014*/ 	.byte	0x00, 0xf0, 0x11, 0x00


	//----- nvinfo : EIATTR_KPARAM_INFO
	.align		4
.L_11:
        /*0018*/ 	.byte	0x04, 0x17
        /*001a*/ 	.short	(.L_13 - .L_12)
.L_12:
        /*001c*/ 	.word	0x00000000
        /*0020*/ 	.short	0x0002
        /*0022*/ 	.short	0x0010
        /*0024*/ 	.byte	0x00, 0xf0, 0x21, 0x00


	//----- nvinfo : EIATTR_KPARAM_INFO
	.align		4
.L_13:
        /*0028*/ 	.byte	0x04, 0x17
        /*002a*/ 	.short	(.L_15 - .L_14)
.L_14:
        /*002c*/ 	.word	0x00000000
        /*0030*/ 	.short	0x0001
        /*0032*/ 	.short	0x0008
        /*0034*/ 	.byte	0x00, 0xf0, 0x21, 0x00


	//----- nvinfo : EIATTR_KPARAM_INFO
	.align		4
.L_15:
        /*0038*/ 	.byte	0x04, 0x17
        /*003a*/ 	.short	(.L_17 - .L_16)
.L_16:
        /*003c*/ 	.word	0x00000000
        /*0040*/ 	.short	0x0000
        /*0042*/ 	.short	0x0000
        /*0044*/ 	.byte	0x00, 0xf0, 0x21, 0x00


	//----- nvinfo : EIATTR_SPARSE_MMA_MASK
	.align		4
.L_17:
        /*0048*/ 	.byte	0x03, 0x50
        /*004a*/ 	.short	0x0000


	//----- nvinfo : EIATTR_MAXREG_COUNT
	.align		4
        /*004c*/ 	.byte	0x03, 0x1b
        /*004e*/ 	.short	0x00ff


	//----- nvinfo : EIATTR_COOP_GROUP_MASK_REGIDS
	.align		4
        /*0050*/ 	.byte	0x04, 0x29
        /*0052*/ 	.short	(.L_19 - .L_18)


	//   ....[0]....
.L_18:
        /*0054*/ 	.word	0xffffffff


	//----- nvinfo : EIATTR_COOP_GROUP_INSTR_OFFSETS
	.align		4
.L_19:
        /*0058*/ 	.byte	0x04, 0x28
        /*005a*/ 	.short	(.L_21 - .L_20)


	//   ....[0]....
.L_20:
        /*005c*/ 	.word	0x00000d50


	//----- nvinfo : EIATTR_EXIT_INSTR_OFFSETS
	.align		4
.L_21:
        /*0060*/ 	.byte	0x04, 0x1c
        /*0062*/ 	.short	(.L_23 - .L_22)


	//   ....[0]....
.L_22:
        /*0064*/ 	.word	0x00000040


	//   ....[1]....
        /*0068*/ 	.word	0x00001860


	//   ....[2]....
        /*006c*/ 	.word	0x000018b0


	//----- nvinfo : EIATTR_MAX_THREADS
	.align		4
.L_23:
        /*0070*/ 	.byte	0x04, 0x05
        /*0072*/ 	.short	(.L_25 - .L_24)
.L_24:
        /*0074*/ 	.word	0x00000080
        /*0078*/ 	.word	0x00000001
        /*007c*/ 	.word	0x00000001


	//----- nvinfo : EIATTR_CBANK_PARAM_SIZE
	.align		4
.L_25:
        /*0080*/ 	.byte	0x03, 0x19
        /*0082*/ 	.short	0x001c


	//----- nvinfo : EIATTR_PARAM_CBANK
	.align		4
        /*0084*/ 	.byte	0x04, 0x0a
        /*0086*/ 	.short	(.L_27 - .L_26)
	.align		4
.L_26:
        /*0088*/ 	.word	index@(.nv.constant0.triton_)
        /*008c*/ 	.short	0x0210
        /*008e*/ 	.short	0x001c


	//----- nvinfo : EIATTR_SW_WAR
	.align		4
.L_27:
        /*0090*/ 	.byte	0x04, 0x36
        /*0092*/ 	.short	(.L_29 - .L_28)
.L_28:
        /*0094*/ 	.word	0x00000008
.L_29:


//--------------------- .nv.callgraph             --------------------------
	.section	.nv.callgraph,"",@"SHT_CUDA_CALLGRAPH"
	.align	4
	.sectionentsize	8
	.align		4
        /*0000*/ 	.word	0x00000000
	.align		4
        /*0004*/ 	.word	0xffffffff
	.align		4
        /*0008*/ 	.word	0x00000000
	.align		4
        /*000c*/ 	.word	0xfffffffe
	.align		4
        /*0010*/ 	.word	0x00000000
	.align		4
        /*0014*/ 	.word	0xfffffffd
	.align		4
        /*0018*/ 	.word	0x00000000
	.align		4
        /*001c*/ 	.word	0xfffffffc


//--------------------- .text.triton_             --------------------------
	.section	.text.triton_,"ax",@progbits
	.sectionflags	@"SHF_BARRIERS=1"
	.align	128
        .global         triton_
        .type           triton_,@function
        .size           triton_,(.L_x_2 - triton_)
        .other          triton_,@"STO_CUDA_ENTRY STV_DEFAULT"
triton_:
.text.triton_:
[----:B------:R-:W1:Y:S02]  /*0000*/  LDC R1, c[0x0][0x28] ;  /* 0x00000a00ff017b82 */ /* 0x000e640000000800 */
[----:B------:R-:W2:Y:S02]  /*0010*/  LDC R0, c[0x0][0x228] ;  /* 0x00008a00ff007b82 */ /* 0x000ea40000000800 */
[----:B--2---:R-:W-:-:S05]  /*0020*/  IMAD R2, R0, 0xc00, RZ ;  /* 0x00000c0000027824 */ /* 0x004fca00078e02ff */
[----:B------:R-:W-:-:S13]  /*0030*/  ISETP.NE.AND P0, PT, R2, RZ, PT ;  /* 0x000000ff0200720c */ /* 0x000fda0003f05270 */
[----:B------:R-:W-:Y:S05]  /*0040*/  @!P0 EXIT ;  /* 0x000000000000894d */ /* 0x000fea0003800000 */
[----:B------:R-:W2:Y:S01]  /*0050*/  S2R R12, SR_CTAID.X ;  /* 0x00000000000c7919 */ /* 0x000ea20000002500 */
[----:B------:R-:W-:Y:S01]  /*0060*/  VIADD R2, R0, 0x3f ;  /* 0x0000003f00027836 */ /* 0x000fe20000000000 */
[----:B------:R-:W-:Y:S01]  /*0070*/  IABS R20, R0 ;  /* 0x0000000000147213 */ /* 0x000fe20000000000 */
[----:B------:R-:W3:Y:S01]  /*0080*/  S2UR UR14, SR_CgaCtaId ;  /* 0x00000000000e79c3 */ /* 0x000ee20000008800 */
[----:B------:R-:W-:Y:S01]  /*0090*/  UMOV UR4, 0x400 ;  /* 0x0000040000047882 */ /* 0x000fe20000000000 */
[----:B------:R-:W-:Y:S01]  /*00a0*/  ULDC.64 UR18, c[0x0][0x208] ;  /* 0x0000820000127ab9 */ /* 0x000fe20000000a00 */
[----:B------:R-:W-:Y:S01]  /*00b0*/  SHF.R.S32.HI R3, RZ, 0x1f, R2 ;  /* 0x0000001fff037819 */ /* 0x000fe20000011402 */
[----:B------:R-:W4:Y:S01]  /*00c0*/  I2F.RP R10, R20 ;  /* 0x00000014000a7306 */ /* 0x000f220000209400 */
[----:B------:R-:W-:Y:S02]  /*00d0*/  CS2R R26, SRZ ;  /* 0x00000000001a7805 */ /* 0x000fe4000001ff00 */
[----:B------:R-:W-:-:S02]  /*00e0*/  CS2R R28, SRZ ;  /* 0x00000000001c7805 */ /* 0x000fc4000001ff00 */
[----:B------:R-:W-:Y:S02]  /*00f0*/  LEA.HI R3, R3, R2, RZ, 0x6 ;  /* 0x0000000203037211 */ /* 0x000fe400078f30ff */
[----:B------:R-:W-:Y:S02]  /*0100*/  CS2R R34, SRZ ;  /* 0x0000000000227805 */ /* 0x000fe4000001ff00 */
[----:B------:R-:W-:Y:S02]  /*0110*/  CS2R R36, SRZ ;  /* 0x0000000000247805 */ /* 0x000fe4000001ff00 */
[----:B------:R-:W-:Y:S02]  /*0120*/  CS2R R38, SRZ ;  /* 0x0000000000267805 */ /* 0x000fe4000001ff00 */
[----:B------:R-:W-:Y:S02]  /*0130*/  CS2R R40, SRZ ;  /* 0x0000000000287805 */ /* 0x000fe4000001ff00 */
[----:B------:R-:W-:-:S02]  /*0140*/  CS2R R42, SRZ ;  /* 0x00000000002a7805 */ /* 0x000fc4000001ff00 */
[----:B------:R-:W-:Y:S02]  /*0150*/  CS2R R44, SRZ ;  /* 0x00000000002c7805 */ /* 0x000fe4000001ff00 */
[----:B------:R-:W-:Y:S02]  /*0160*/  CS2R R46, SRZ ;  /* 0x00000000002e7805 */ /* 0x000fe4000001ff00 */
[----:B------:R-:W-:Y:S02]  /*0170*/  CS2R R48, SRZ ;  /* 0x0000000000307805 */ /* 0x000fe4000001ff00 */
[----:B------:R-:W-:Y:S02]  /*0180*/  CS2R R50, SRZ ;  /* 0x0000000000327805 */ /* 0x000fe4000001ff00 */
[----:B------:R-:W-:Y:S02]  /*0190*/  CS2R R52, SRZ ;  /* 0x0000000000347805 */ /* 0x000fe4000001ff00 */
[----:B------:R-:W-:Y:S01]  /*01a0*/  CS2R R54, SRZ ;  /* 0x0000000000367805 */ /* 0x000fe2000001ff00 */
[----:B----4-:R-:W-:Y:S01]  /*01b0*/  MUFU.RCP R10, R10 ;  /* 0x0000000a000a7308 */ /* 0x010fe20000001000 */
[----:B------:R-:W-:-:S02]  /*01c0*/  CS2R R56, SRZ ;  /* 0x0000000000387805 */ /* 0x000fc4000001ff00 */
[----:B------:R-:W-:Y:S02]  /*01d0*/  CS2R R58, SRZ ;  /* 0x00000000003a7805 */ /* 0x000fe4000001ff00 */
[----:B------:R-:W-:Y:S02]  /*01e0*/  CS2R R60, SRZ ;  /* 0x00000000003c7805 */ /* 0x000fe4000001ff00 */
[----:B------:R-:W-:Y:S01]  /*01f0*/  CS2R R62, SRZ ;  /* 0x00000000003e7805 */ /* 0x000fe2000001ff00 */
[----:B---3--:R-:W-:Y:S01]  /*0200*/  UPRMT UR14, UR14, 0x654, UR4 ;  /* 0x000006540e0e7896 */ /* 0x008fe20008000004 */
[----:B------:R-:W-:Y:S02]  /*0210*/  CS2R R64, SRZ ;  /* 0x0000000000407805 */ /* 0x000fe4000001ff00 */
[----:B------:R-:W-:Y:S02]  /*0220*/  CS2R R66, SRZ ;  /* 0x0000000000427805 */ /* 0x000fe4000001ff00 */
[----:B------:R-:W-:-:S02]  /*0230*/  CS2R R68, SRZ ;  /* 0x0000000000447805 */ /* 0x000fc4000001ff00 */
[----:B------:R-:W-:Y:S01]  /*0240*/  CS2R R70, SRZ ;  /* 0x0000000000467805 */ /* 0x000fe2000001ff00 */
[C---:B--2---:R-:W-:Y:S01]  /*0250*/  IMAD.HI R4, R12.reuse, 0x2aaaaaab, RZ ;  /* 0x2aaaaaab0c047827 */ /* 0x044fe200078e02ff */
[----:B------:R-:W-:Y:S02]  /*0260*/  ISETP.GE.AND P2, PT, R12, RZ, PT ;  /* 0x000000ff0c00720c */ /* 0x000fe40003f46270 */
[----:B------:R-:W-:Y:S02]  /*0270*/  CS2R R72, SRZ ;  /* 0x0000000000487805 */ /* 0x000fe4000001ff00 */
[----:B------:R-:W-:Y:S02]  /*0280*/  CS2R R74, SRZ ;  /* 0x00000000004a7805 */ /* 0x000fe4000001ff00 */
[----:B------:R-:W-:Y:S02]  /*0290*/  CS2R R76, SRZ ;  /* 0x00000000004c7805 */ /* 0x000fe4000001ff00 */
[----:B------:R-:W-:-:S02]  /*02a0*/  SHF.R.U32.HI R5, RZ, 0x1f, R4 ;  /* 0x0000001fff057819 */ /* 0x000fc40000011604 */
[----:B------:R-:W-:Y:S02]  /*02b0*/  CS2R R78, SRZ ;  /* 0x00000000004e7805 */ /* 0x000fe4000001ff00 */
[----:B------:R-:W-:Y:S02]  /*02c0*/  CS2R R80, SRZ ;  /* 0x0000000000507805 */ /* 0x000fe4000001ff00 */
[----:B------:R-:W-:Y:S02]  /*02d0*/  CS2R R82, SRZ ;  /* 0x0000000000527805 */ /* 0x000fe4000001ff00 */
[----:B------:R-:W-:Y:S02]  /*02e0*/  LEA.HI.SX32 R5, R4, R5, 0x1b ;  /* 0x0000000504057211 */ /* 0x000fe400078fdaff */
[----:B------:R-:W-:Y:S02]  /*02f0*/  CS2R R84, SRZ ;  /* 0x0000000000547805 */ /* 0x000fe4000001ff00 */
[----:B------:R-:W-:Y:S01]  /*0300*/  CS2R R86, SRZ ;  /* 0x0000000000567805 */ /* 0x000fe2000001ff00 */
[----:B------:R-:W-:Y:S01]  /*0310*/  UMOV UR15, 0x1 ;  /* 0x00000001000f7882 */ /* 0x000fe20000000000 */
[----:B------:R-:W-:Y:S01]  /*0320*/  UMOV UR6, 0xffffffff ;  /* 0xffffffff00067882 */ /* 0x000fe20000000000 */
[----:B------:R-:W-:Y:S01]  /*0330*/  IMAD.SHL.U32 R4, R5, 0x8, RZ ;  /* 0x0000000805047824 */ /* 0x000fe200078e00ff */
[----:B------:R-:W-:Y:S01]  /*0340*/  UMOV UR4, URZ ;  /* 0x0000003f00047c82 */ /* 0x000fe20008000000 */
[----:B------:R-:W-:-:S02]  /*0350*/  UPLOP3.LUT UP0, UPT, UPT, UPT, UPT, 0x80, 0x0 ;  /* 0x000000000000789c */ /* 0x000fc40003f0f070 */
[----:B------:R-:W-:Y:S01]  /*0360*/  UIADD3 UR17, UR14, 0x3000, URZ ;  /* 0x000030000e117890 */ /* 0x000fe2000fffe03f */
[----:B------:R-:W-:Y:S01]  /*0370*/  LEA.HI.SX32 R3, R3, -R4, 0x1a ;  /* 0x8000000403037211 */ /* 0x000fe200078fd2ff */
[----:B------:R-:W-:-:S03]  /*0380*/  UMOV UR5, URZ ;  /* 0x0000003f00057c82 */ /* 0x000fc60008000000 */
[----:B------:R-:W-:-:S04]  /*0390*/  VIMNMX R6, R3, 0x8, PT ;  /* 0x0000000803067848 */ /* 0x000fc80003fe0100 */
[-C--:B------:R-:W-:Y:S02]  /*03a0*/  IABS R14, R6.reuse ;  /* 0x00000006000e7213 */ /* 0x080fe40000000000 */
[----:B------:R-:W-:Y:S02]  /*03b0*/  IABS R8, R6 ;  /* 0x0000000600087213 */ /* 0x000fe40000000000 */
[----:B------:R-:W2:Y:S03]  /*03c0*/  I2F.RP R7, R14 ;  /* 0x0000000e00077306 */ /* 0x000ea60000209400 */
[----:B------:R-:W-:-:S05]  /*03d0*/  IMAD.MOV R8, RZ, RZ, -R8 ;  /* 0x000000ffff087224 */ /* 0x000fca00078e0a08 */
[----:B--2---:R-:W2:Y:S02]  /*03e0*/  MUFU.RCP R7, R7 ;  /* 0x0000000700077308 */ /* 0x004ea40000001000 */
[----:B--2---:R-:W-:Y:S01]  /*03f0*/  VIADD R2, R7, 0xffffffe ;  /* 0x0ffffffe07027836 */ /* 0x004fe20000000000 */
[----:B------:R-:W-:-:S05]  /*0400*/  IABS R7, R12 ;  /* 0x0000000c00077213 */ /* 0x000fca0000000000 */
[----:B------:R2:W3:Y:S02]  /*0410*/  F2I.FTZ.U32.TRUNC.NTZ R3, R2 ;  /* 0x0000000200037305 */ /* 0x0004e4000021f000 */
[----:B--2---:R-:W-:Y:S02]  /*0420*/  IMAD.MOV.U32 R2, RZ, RZ, RZ ;  /* 0x000000ffff027224 */ /* 0x004fe400078e00ff */
[----:B---3--:R-:W-:-:S04]  /*0430*/  IMAD.MOV R9, RZ, RZ, -R3 ;  /* 0x000000ffff097224 */ /* 0x008fc800078e0a03 */
[----:B------:R-:W-:-:S04]  /*0440*/  IMAD R9, R9, R14, RZ ;  /* 0x0000000e09097224 */ /* 0x000fc800078e02ff */
[----:B------:R-:W-:-:S04]  /*0450*/  IMAD.HI.U32 R3, R3, R9, R2 ;  /* 0x0000000903037227 */ /* 0x000fc800078e0002 */
[----:B------:R-:W-:Y:S02]  /*0460*/  IMAD R9, R5, -0xc0, R12 ;  /* 0xffffff4005097824 */ /* 0x000fe400078e020c */
[----:B------:R-:W-:-:S04]  /*0470*/  IMAD.HI.U32 R2, R3, R7, RZ ;  /* 0x0000000703027227 */ /* 0x000fc800078e00ff */
[----:B------:R-:W-:Y:S01]  /*0480*/  IMAD R7, R2, R8, R7 ;  /* 0x0000000802077224 */ /* 0x000fe200078e0207 */
[----:B------:R-:W-:Y:S01]  /*0490*/  IABS R2, R9 ;  /* 0x0000000900027213 */ /* 0x000fe20000000000 */
[----:B------:R-:W-:Y:S01]  /*04a0*/  VIADD R5, R10, 0xffffffe ;  /* 0x0ffffffe0a057836 */ /* 0x000fe20000000000 */
[----:B------:R-:W-:Y:S02]  /*04b0*/  LOP3.LUT R9, R9, R6, RZ, 0x3c, !PT ;  /* 0x0000000609097212 */ /* 0x000fe400078e3cff */
[----:B------:R-:W-:Y:S01]  /*04c0*/  ISETP.GT.U32.AND P0, PT, R14, R7, PT ;  /* 0x000000070e00720c */ /* 0x000fe20003f04070 */
[----:B------:R-:W-:Y:S02]  /*04d0*/  IMAD.HI.U32 R3, R3, R2, RZ ;  /* 0x0000000203037227 */ /* 0x000fe400078e00ff */
[----:B------:R-:W2:Y:S02]  /*04e0*/  F2I.FTZ.U32.TRUNC.NTZ R5, R5 ;  /* 0x0000000500057305 */ /* 0x000ea4000021f000 */
[----:B------:R-:W-:-:S02]  /*04f0*/  IMAD R8, R3, R8, R2 ;  /* 0x0000000803087224 */ /* 0x000fc400078e0202 */
[----:B------:R-:W3:Y:S03]  /*0500*/  S2R R2, SR_TID.X ;  /* 0x0000000000027919 */ /* 0x000ee60000002100 */
[----:B------:R-:W-:-:S03]  /*0510*/  ISETP.GT.U32.AND P3, PT, R14, R8, PT ;  /* 0x000000080e00720c */ /* 0x000fc60003f64070 */
[----:B------:R-:W-:-:S05]  /*0520*/  @!P0 IMAD.IADD R7, R7, 0x1, -R14 ;  /* 0x0000000107078824 */ /* 0x000fca00078e0a0e */
[----:B------:R-:W-:-:S05]  /*0530*/  ISETP.GT.U32.AND P0, PT, R14, R7, PT ;  /* 0x000000070e00720c */ /* 0x000fca0003f04070 */
[----:B------:R-:W-:Y:S02]  /*0540*/  @!P3 IMAD.IADD R8, R8, 0x1, -R14 ;  /* 0x000000010808b824 */ /* 0x000fe400078e0a0e */
[----:B------:R-:W-:-:S03]  /*0550*/  @!P3 VIADD R3, R3, 0x1 ;  /* 0x000000010303b836 */ /* 0x000fc60000000000 */
[----:B------:R-:W-:-:S03]  /*0560*/  ISETP.GE.U32.AND P1, PT, R8, R14, PT ;  /* 0x0000000e0800720c */ /* 0x000fc60003f26070 */
[----:B------:R-:W-:Y:S01]  /*0570*/  @!P0 IMAD.IADD R7, R7, 0x1, -R14 ;  /* 0x0000000107078824 */ /* 0x000fe200078e0a0e */
[----:B------:R-:W-:Y:S02]  /*0580*/  ISETP.NE.AND P0, PT, R6, RZ, PT ;  /* 0x000000ff0600720c */ /* 0x000fe40003f05270 */
[----:B------:R-:W-:Y:S01]  /*0590*/  LOP3.LUT R6, RZ, R6, RZ, 0x33, !PT ;  /* 0x00000006ff067212 */ /* 0x000fe200078e33ff */
[----:B------:R-:W-:Y:S01]  /*05a0*/  @!P2 IMAD.MOV R7, RZ, RZ, -R7 ;  /* 0x000000ffff07a224 */ /* 0x000fe200078e0a07 */
[----:B------:R-:W-:Y:S01]  /*05b0*/  ISETP.GE.AND P2, PT, R9, RZ, PT ;  /* 0x000000ff0900720c */ /* 0x000fe20003f46270 */
[----:B--2---:R-:W-:Y:S01]  /*05c0*/  IMAD.MOV R9, RZ, RZ, -R5 ;  /* 0x000000ffff097224 */ /* 0x004fe200078e0a05 */
[--C-:B---3--:R-:W-:Y:S02]  /*05d0*/  SHF.R.U32.HI R8, RZ, 0x2, R2.reuse ;  /* 0x00000002ff087819 */ /* 0x108fe40000011602 */
[----:B------:R-:W-:Y:S01]  /*05e0*/  SEL R7, R6, R7, !P0 ;  /* 0x0000000706077207 */ /* 0x000fe20004000000 */
[----:B------:R-:W-:Y:S01]  /*05f0*/  IMAD R9, R9, R20, RZ ;  /* 0x0000001409097224 */ /* 0x000fe200078e02ff */
[----:B------:R-:W-:Y:S01]  /*0600*/  SGXT.U32 R8, R8, 0x5 ;  /* 0x000000050808781a */ /* 0x000fe20000000000 */
[----:B------:R-:W-:Y:S01]  /*0610*/  @P1 VIADD R3, R3, 0x1 ;  /* 0x0000000103031836 */ /* 0x000fe20000000000 */
[--C-:B------:R-:W-:Y:S01]  /*0620*/  SHF.R.U32.HI R91, RZ, 0x4, R2.reuse ;  /* 0x00000004ff5b7819 */ /* 0x100fe20000011602 */
[----:B------:R-:W-:Y:S01]  /*0630*/  IMAD.IADD R7, R4, 0x1, R7 ;  /* 0x0000000104077824 */ /* 0x000fe200078e0207 */
[----:B------:R-:W-:Y:S01]  /*0640*/  SHF.R.U32.HI R92, RZ, 0x5, R2 ;  /* 0x00000005ff5c7819 */ /* 0x000fe20000011602 */
[----:B------:R-:W-:Y:S01]  /*0650*/  IMAD.MOV.U32 R4, RZ, RZ, RZ ;  /* 0x000000ffff047224 */ /* 0x000fe200078e00ff */
[----:B------:R-:W-:Y:S01]  /*0660*/  SGXT.U32 R91, R91, 0x1 ;  /* 0x000000015b5b781a */ /* 0x000fe20000000000 */
[----:B------:R-:W-:Y:S01]  /*0670*/  IMAD.SHL.U32 R7, R7, 0x40, RZ ;  /* 0x0000004007077824 */ /* 0x000fe200078e00ff */
[----:B------:R-:W-:Y:S01]  /*0680*/  LOP3.LUT R92, R92, 0x7fffffc, RZ, 0xc0, !PT ;  /* 0x07fffffc5c5c7812 */ /* 0x000fe200078ec0ff */
[----:B------:R-:W-:Y:S01]  /*0690*/  IMAD.HI.U32 R5, R5, R9, R4 ;  /* 0x0000000905057227 */ /* 0x000fe200078e0004 */
[----:B------:R-:W-:-:S02]  /*06a0*/  SHF.R.U32.HI R4, RZ, 0x4, R2 ;  /* 0x00000004ff047819 */ /* 0x000fc40000011602 */
[----:B------:R-:W-:Y:S01]  /*06b0*/  LOP3.LUT R18, R7, 0x20, R8, 0xfe, !PT ;  /* 0x0000002007127812 */ /* 0x000fe200078efe08 */
[----:B------:R-:W-:Y:S01]  /*06c0*/  @!P2 IMAD.MOV R3, RZ, RZ, -R3 ;  /* 0x000000ffff03a224 */ /* 0x000fe200078e0a03 */
[----:B------:R-:W-:Y:S02]  /*06d0*/  LOP3.LUT R10, R7, R8, RZ, 0xfc, !PT ;  /* 0x00000008070a7212 */ /* 0x000fe400078efcff */
[----:B------:R-:W-:Y:S02]  /*06e0*/  IABS R13, R18 ;  /* 0x00000012000d7213 */ /* 0x000fe40000000000 */
[----:B------:R-:W-:Y:S02]  /*06f0*/  IABS R12, R10 ;  /* 0x0000000a000c7213 */ /* 0x000fe40000000000 */
[----:B------:R-:W-:Y:S01]  /*0700*/  SGXT.U32 R4, R4, 0x3 ;  /* 0x000000030404781a */ /* 0x000fe20000000000 */
[----:B------:R-:W-:Y:S01]  /*0710*/  IMAD.HI.U32 R9, R5, R13, RZ ;  /* 0x0000000d05097227 */ /* 0x000fe200078e00ff */
[----:B------:R-:W-:-:S02]  /*0720*/  SEL R3, R6, R3, !P0 ;  /* 0x0000000306037207 */ /* 0x000fc40004000000 */
[----:B------:R-:W-:Y:S01]  /*0730*/  ISETP.GE.AND P1, PT, R10, RZ, PT ;  /* 0x000000ff0a00720c */ /* 0x000fe20003f26270 */
[----:B------:R-:W-:Y:S01]  /*0740*/  IMAD.HI.U32 R6, R5, R12, RZ ;  /* 0x0000000c05067227 */ /* 0x000fe200078e00ff */
[----:B------:R-:W-:Y:S02]  /*0750*/  LOP3.LUT R5, R7, R4, RZ, 0xfc, !PT ;  /* 0x0000000407057212 */ /* 0x000fe400078efcff */
[----:B------:R-:W-:Y:S01]  /*0760*/  ISETP.GE.AND P3, PT, R18, RZ, PT ;  /* 0x000000ff1200720c */ /* 0x000fe20003f66270 */
[----:B------:R-:W-:Y:S02]  /*0770*/  IMAD.MOV R4, RZ, RZ, -R9 ;  /* 0x000000ffff047224 */ /* 0x000fe400078e0a09 */
[----:B------:R-:W-:Y:S01]  /*0780*/  IMAD.MOV R11, RZ, RZ, -R6 ;  /* 0x000000ffff0b7224 */ /* 0x000fe200078e0a06 */
[----:B------:R-:W-:Y:S01]  /*0790*/  LOP3.LUT R6, R8, 0x40, RZ, 0xfc, !PT ;  /* 0x0000004008067812 */ /* 0x000fe200078efcff */
[----:B------:R-:W-:Y:S01]  /*07a0*/  IMAD R13, R20, R4, R13 ;  /* 0x00000004140d7224 */ /* 0x000fe200078e020d */
[----:B------:R-:W-:Y:S01]  /*07b0*/  LOP3.LUT R4, R8, 0x20, RZ, 0xfc, !PT ;  /* 0x0000002008047812 */ /* 0x000fe200078efcff */
[----:B------:R-:W-:-:S02]  /*07c0*/  IMAD.SHL.U32 R3, R3, 0x80, RZ ;  /* 0x0000008003037824 */ /* 0x000fc400078e00ff */
[C---:B------:R-:W-:Y:S01]  /*07d0*/  IMAD R12, R20.reuse, R11, R12 ;  /* 0x0000000b140c7224 */ /* 0x040fe200078e020c */
[----:B------:R-:W-:Y:S01]  /*07e0*/  ISETP.GT.U32.AND P2, PT, R20, R13, PT ;  /* 0x0000000d1400720c */ /* 0x000fe20003f44070 */
[----:B------:R-:W-:Y:S01]  /*07f0*/  IMAD.SHL.U32 R9, R2, 0x8, RZ ;  /* 0x0000000802097824 */ /* 0x000fe200078e00ff */
[----:B------:R-:W-:Y:S02]  /*0800*/  LOP3.LUT R19, R3, R8, RZ, 0xfc, !PT ;  /* 0x0000000803137212 */ /* 0x000fe400078efcff */
[----:B------:R-:W-:Y:S02]  /*0810*/  ISETP.GT.U32.AND P0, PT, R20, R12, PT ;  /* 0x0000000c1400720c */ /* 0x000fe40003f04070 */
[----:B------:R-:W-:Y:S01]  /*0820*/  LOP3.LUT R11, R9, 0x18, R2, 0x48, !PT ;  /* 0x00000018090b7812 */ /* 0x000fe200078e4802 */
[----:B------:R-:W-:Y:S01]  /*0830*/  IMAD.HI R7, R19, 0x2aaaaaab, RZ ;  /* 0x2aaaaaab13077827 */ /* 0x000fe200078e02ff */
[----:B------:R-:W-:Y:S02]  /*0840*/  LOP3.LUT R21, R3, 0x20, R8, 0xfe, !PT ;  /* 0x0000002003157812 */ /* 0x000fe400078efe08 */
[----:B------:R-:W-:Y:S01]  /*0850*/  LOP3.LUT R22, R3, 0x40, R8, 0xfe, !PT ;  /* 0x0000004003167812 */ /* 0x000fe200078efe08 */
[----:B------:R-:W-:Y:S01]  /*0860*/  IMAD R90, R8, 0x20, R11 ;  /* 0x00000020085a7824 */ /* 0x000fe200078e020b */
[----:B------:R-:W-:Y:S01]  /*0870*/  SHF.R.U32.HI R10, RZ, 0x1f, R7 ;  /* 0x0000001fff0a7819 */ /* 0x000fe20000011607 */
[----:B------:R-:W-:Y:S01]  /*0880*/  @!P2 IMAD.IADD R13, R13, 0x1, -R20 ;  /* 0x000000010d0da824 */ /* 0x000fe200078e0a14 */
[----:B------:R-:W-:Y:S01]  /*0890*/  LOP3.LUT R24, R3, 0x60, R8, 0xfe, !PT ;  /* 0x0000006003187812 */ /* 0x000fe200078efe08 */
[----:B------:R-:W-:Y:S01]  /*08a0*/  IMAD.HI R14, R22, 0x2aaaaaab, RZ ;  /* 0x2aaaaaab160e7827 */ /* 0x000fe200078e02ff */
[----:B------:R-:W-:-:S02]  /*08b0*/  LEA.HI R10, R7, R10, RZ, 0x17 ;  /* 0x0000000a070a7211 */ /* 0x000fc400078fb8ff */
[----:B------:R-:W-:Y:S01]  /*08c0*/  LOP3.LUT R7, R8, 0x60, RZ, 0xfc, !PT ;  /* 0x0000006008077812 */ /* 0x000fe200078efcff */
[----:B------:R-:W-:Y:S01]  /*08d0*/  @!P0 IMAD.IADD R12, R12, 0x1, -R20 ;  /* 0x000000010c0c8824 */ /* 0x000fe200078e0a14 */
[C---:B------:R-:W-:Y:S01]  /*08e0*/  ISETP.GT.U32.AND P2, PT, R20.reuse, R13, PT ;  /* 0x0000000d1400720c */ /* 0x040fe20003f44070 */
[----:B------:R-:W-:Y:S01]  /*08f0*/  IMAD.HI R8, R21, 0x2aaaaaab, RZ ;  /* 0x2aaaaaab15087827 */ /* 0x000fe200078e02ff */
[----:B------:R-:W-:Y:S02]  /*0900*/  SHF.R.U32.HI R15, RZ, 0x1f, R14 ;  /* 0x0000001fff0f7819 */ /* 0x000fe4000001160e */
[----:B------:R-:W-:Y:S01]  /*0910*/  ISETP.GT.U32.AND P0, PT, R20, R12, PT ;  /* 0x0000000c1400720c */ /* 0x000fe20003f04070 */
[--C-:B------:R-:W-:Y:S01]  /*0920*/  IMAD R4, R4, 0x20, R11.reuse ;  /* 0x0000002004047824 */ /* 0x100fe200078e020b */
[----:B------:R-:W-:Y:S01]  /*0930*/  LEA.HI R15, R14, R15, RZ, 0x17 ;  /* 0x0000000f0e0f7211 */ /* 0x000fe200078fb8ff */
[--C-:B------:R-:W-:Y:S01]  /*0940*/  IMAD R6, R6, 0x20, R11.reuse ;  /* 0x0000002006067824 */ /* 0x100fe200078e020b */
[----:B------:R-:W-:Y:S01]  /*0950*/  LOP3.LUT R9, R9, 0x18, RZ, 0xc0, !PT ;  /* 0x0000001809097812 */ /* 0x000fe200078ec0ff */
[----:B------:R-:W-:Y:S01]  /*0960*/  IMAD R7, R7, 0x20, R11 ;  /* 0x0000002007077824 */ /* 0x000fe200078e020b */
[----:B------:R-:W-:Y:S01]  /*0970*/  SHF.R.U32.HI R11, RZ, 0x1f, R8 ;  /* 0x0000001fff0b7819 */ /* 0x000fe20000011608 */
[----:B------:R-:W-:Y:S01]  /*0980*/  IMAD.HI R16, R24, 0x2aaaaaab, RZ ;  /* 0x2aaaaaab18107827 */ /* 0x000fe200078e02ff */
[----:B------:R-:W-:-:S02]  /*0990*/  LEA R31, R6, UR14, 0x1 ;  /* 0x0000000e061f7c11 */ /* 0x000fc4000f8e08ff */
[----:B------:R-:W-:Y:S01]  /*09a0*/  LEA.HI R8, R8, R11, RZ, 0x17 ;  /* 0x0000000b08087211 */ /* 0x000fe200078fb8ff */
[----:B------:R-:W-:Y:S01]  /*09b0*/  IMAD R14, R10, -0xc00, R19 ;  /* 0xfffff4000a0e7824 */ /* 0x000fe200078e0213 */
[----:B------:R-:W-:Y:S01]  /*09c0*/  SHF.R.U32.HI R17, RZ, 0x1f, R16 ;  /* 0x0000001fff117819 */ /* 0x000fe20000011610 */
[----:B------:R-:W2:Y:S01]  /*09d0*/  LDC.64 R10, c[0x0][0x210] ;  /* 0x00008400ff0a7b82 */ /* 0x000ea20000000a00 */
[--C-:B------:R-:W-:Y:S01]  /*09e0*/  @!P2 IMAD.IADD R13, R13, 0x1, -R20.reuse ;  /* 0x000000010d0da824 */ /* 0x100fe200078e0a14 */
[----:B------:R-:W-:Y:S01]  /*09f0*/  LEA R33, R7, UR14, 0x1 ;  /* 0x0000000e07217c11 */ /* 0x000fe2000f8e08ff */
[----:B------:R-:W-:Y:S01]  /*0a00*/  @!P0 IMAD.IADD R12, R12, 0x1, -R20 ;  /* 0x000000010c0c8824 */ /* 0x000fe200078e0a14 */
[----:B------:R-:W-:Y:S01]  /*0a10*/  LEA.HI R17, R16, R17, RZ, 0x17 ;  /* 0x0000001110117211 */ /* 0x000fe200078fb8ff */
[----:B------:R-:W-:Y:S01]  /*0a20*/  IMAD R16, R8, -0xc00, R21 ;  /* 0xfffff40008107824 */ /* 0x000fe200078e0215 */
[----:B------:R-:W-:Y:S01]  /*0a30*/  ISETP.NE.AND P0, PT, R0, RZ, PT ;  /* 0x000000ff0000720c */ /* 0x000fe20003f05270 */
[----:B------:R-:W-:Y:S01]  /*0a40*/  IMAD.MOV.U32 R8, RZ, RZ, R13 ;  /* 0x000000ffff087224 */ /* 0x000fe200078e000d */
[----:B------:R-:W3:Y:S01]  /*0a50*/  LDC.64 R18, c[0x0][0x218] ;  /* 0x00008600ff127b82 */ /* 0x000ee20000000a00 */
[----:B------:R-:W-:Y:S01]  /*0a60*/  @!P1 IMAD.MOV R12, RZ, RZ, -R12 ;  /* 0x000000ffff0c9224 */ /* 0x000fe200078e0a0c */
[----:B------:R-:W-:Y:S01]  /*0a70*/  LOP3.LUT R13, RZ, R0, RZ, 0x33, !PT ;  /* 0x00000000ff0d7212 */ /* 0x000fe200078e33ff */
[----:B------:R-:W-:-:S02]  /*0a80*/  @!P3 IMAD.MOV R8, RZ, RZ, -R8 ;  /* 0x000000ffff08b224 */ /* 0x000fc400078e0a08 */
[----:B------:R-:W-:Y:S01]  /*0a90*/  IMAD R20, R15, -0xc00, R22 ;  /* 0xfffff4000f147824 */ /* 0x000fe200078e0216 */
[----:B------:R-:W-:Y:S01]  /*0aa0*/  SEL R12, R13, R12, !P0 ;  /* 0x0000000c0d0c7207 */ /* 0x000fe20004000000 */
[----:B------:R-:W-:Y:S01]  /*0ab0*/  IMAD R22, R17, -0xc00, R24 ;  /* 0xfffff40011167824 */ /* 0x000fe200078e0218 */
[----:B------:R-:W-:Y:S01]  /*0ac0*/  SEL R8, R13, R8, !P0 ;  /* 0x000000080d087207 */ /* 0x000fe20004000000 */
[--C-:B------:R-:W-:Y:S02]  /*0ad0*/  IMAD R17, R14, 0x40, R9.reuse ;  /* 0x000000400e117824 */ /* 0x100fe400078e0209 */
[--C-:B------:R-:W-:Y:S02]  /*0ae0*/  IMAD R13, R12, 0x40, R9.reuse ;  /* 0x000000400c0d7824 */ /* 0x100fe400078e0209 */
[--C-:B------:R-:W-:Y:S02]  /*0af0*/  IMAD R15, R8, 0x40, R9.reuse ;  /* 0x00000040080f7824 */ /* 0x100fe400078e0209 */
[----:B------:R-:W-:-:S02]  /*0b00*/  IMAD R21, R16, 0x40, R9 ;  /* 0x0000004010157824 */ /* 0x000fc400078e0209 */
[--C-:B------:R-:W-:Y:S02]  /*0b10*/  IMAD R23, R20, 0x40, R9.reuse ;  /* 0x0000004014177824 */ /* 0x100fe400078e0209 */
[----:B------:R-:W-:Y:S02]  /*0b20*/  IMAD R25, R22, 0x40, R9 ;  /* 0x0000004016197824 */ /* 0x000fe400078e0209 */
[----:B--2---:R-:W-:-:S04]  /*0b30*/  IMAD.WIDE R8, R13, 0x2, R10 ;  /* 0x000000020d087825 */ /* 0x004fc800078e020a */
[----:B------:R-:W-:-:S04]  /*0b40*/  IMAD.WIDE R10, R15, 0x2, R10 ;  /* 0x000000020f0a7825 */ /* 0x000fc800078e020a */
[----:B---3--:R-:W-:-:S04]  /*0b50*/  IMAD.WIDE R12, R17, 0x2, R18 ;  /* 0x00000002110c7825 */ /* 0x008fc800078e0212 */
[----:B------:R-:W-:Y:S01]  /*0b60*/  IMAD.WIDE R14, R21, 0x2, R18 ;  /* 0x00000002150e7825 */ /* 0x000fe200078e0212 */
[----:B------:R-:W-:-:S03]  /*0b70*/  LEA R21, R90, UR14, 0x1 ;  /* 0x0000000e5a157c11 */ /* 0x000fc6000f8e08ff */
[--C-:B------:R-:W-:Y:S01]  /*0b80*/  IMAD.WIDE R16, R23, 0x2, R18.reuse ;  /* 0x0000000217107825 */ /* 0x100fe200078e0212 */
[----:B------:R-:W-:Y:S01]  /*0b90*/  LEA R23, R4, UR14, 0x1 ;  /* 0x0000000e04177c11 */ /* 0x000fe2000f8e08ff */
[----:B------:R-:W-:Y:S01]  /*0ba0*/  @!PT LDS RZ, [RZ] ;  /* 0x00000000fffff984 */ /* 0x000fe20000000800 */
[----:B------:R-:W-:Y:S01]  /*0bb0*/  @!PT LDS RZ, [RZ] ;  /* 0x00000000fffff984 */ /* 0x000fe20000000800 */
[----:B------:R-:W-:Y:S01]  /*0bc0*/  @!PT LDS RZ, [RZ] ;  /* 0x00000000fffff984 */ /* 0x000fe20000000800 */
[----:B------:R-:W-:Y:S02]  /*0bd0*/  LDGSTS.E.BYPASS.128 [R21], desc[UR18][R8.64] ;  /* 0x0000000008157fae */ /* 0x000fe4000b901c52 */
[----:B------:R-:W-:Y:S01]  /*0be0*/  IMAD.WIDE R18, R25, 0x2, R18 ;  /* 0x0000000219127825 */ /* 0x000fe200078e0212 */
[----:B------:R-:W-:Y:S01]  /*0bf0*/  CS2R R24, SRZ ;  /* 0x0000000000187805 */ /* 0x000fe2000001ff00 */
[----:B------:R-:W-:Y:S04]  /*0c00*/  LDGSTS.E.BYPASS.128 [R23], desc[UR18][R10.64] ;  /* 0x000000000a177fae */ /* 0x000fe8000b901c52 */
[----:B------:R-:W0:Y:S04]  /*0c10*/  LDGDEPBAR ;  /* 0x00000000000079af */ /* 0x000e280000000000 */
[----:B------:R-:W-:Y:S04]  /*0c20*/  LDGSTS.E.BYPASS.128 [R21+0x3000], desc[UR18][R12.64] ;  /* 0x030000000c157fae */ /* 0x000fe8000b901c52 */
[----:B------:R-:W-:Y:S04]  /*0c30*/  LDGSTS.E.BYPASS.128 [R23+0x3000], desc[UR18][R14.64] ;  /* 0x030000000e177fae */ /* 0x000fe8000b901c52 */
[----:B------:R-:W-:Y:S04]  /*0c40*/  LDGSTS.E.BYPASS.128 [R31+0x3000], desc[UR18][R16.64] ;  /* 0x03000000101f7fae */ /* 0x000fe8000b901c52 */
[----:B------:R-:W-:Y:S04]  /*0c50*/  LDGSTS.E.BYPASS.128 [R33+0x3000], desc[UR18][R18.64] ;  /* 0x0300000012217fae */ /* 0x000fe8000b901c52 */
[----:B------:R-:W0:Y:S01]  /*0c60*/  LDGDEPBAR ;  /* 0x00000000000079af */ /* 0x000e220000000000 */
[----:B------:R-:W-:Y:S06]  /*0c70*/  BAR.SYNC.DEFER_BLOCKING 0x0 ;  /* 0x0000000000007b1d */ /* 0x000fec0000010000 */
[----:B------:R-:W-:Y:S01]  /*0c80*/  @!PT LDS RZ, [RZ] ;  /* 0x00000000fffff984 */ /* 0x000fe20000000800 */
[----:B------:R-:W-:Y:S01]  /*0c90*/  @!PT LDS RZ, [RZ] ;  /* 0x00000000fffff984 */ /* 0x000fe20000000800 */
[----:B------:R-:W-:Y:S01]  /*0ca0*/  @!PT LDS RZ, [RZ] ;  /* 0x00000000fffff984 */ /* 0x000fe20000000800 */
[----:B------:R-:W-:Y:S04]  /*0cb0*/  LDGSTS.E.BYPASS.128 [R21+0x1000], desc[UR18][R8.64+0x40] ;  /* 0x0100004008157fae */ /* 0x000fe8000b901c52 */
[----:B------:R-:W-:Y:S04]  /*0cc0*/  LDGSTS.E.BYPASS.128 [R23+0x1000], desc[UR18][R10.64+0x40] ;  /* 0x010000400a177fae */ /* 0x000fe8000b901c52 */
[----:B------:R-:W0:Y:S04]  /*0cd0*/  LDGDEPBAR ;  /* 0x00000000000079af */ /* 0x000e280000000000 */
[----:B------:R-:W-:Y:S04]  /*0ce0*/  LDGSTS.E.BYPASS.128 [R21+0x5000], desc[UR18][R12.64+0x40] ;  /* 0x050000400c157fae */ /* 0x000fe8000b901c52 */
[----:B------:R-:W-:Y:S04]  /*0cf0*/  LDGSTS.E.BYPASS.128 [R23+0x5000], desc[UR18][R14.64+0x40] ;  /* 0x050000400e177fae */ /* 0x000fe8000b901c52 */
[----:B------:R2:W-:Y:S04]  /*0d00*/  LDGSTS.E.BYPASS.128 [R31+0x5000], desc[UR18][R16.64+0x40] ;  /* 0x05000040101f7fae */ /* 0x0005e8000b901c52 */
[----:B------:R3:W-:Y:S04]  /*0d10*/  LDGSTS.E.BYPASS.128 [R33+0x5000], desc[UR18][R18.64+0x40] ;  /* 0x0500004012217fae */ /* 0x0007e8000b901c52 */
[----:B------:R-:W0:Y:S01]  /*0d20*/  LDGDEPBAR ;  /* 0x00000000000079af */ /* 0x000e220000000000 */
[----:B--2---:R-:W-:-:S02]  /*0d30*/  CS2R R30, SRZ ;  /* 0x00000000001e7805 */ /* 0x004fc4000001ff00 */
[----:B---3--:R-:W-:-:S07]  /*0d40*/  CS2R R32, SRZ ;  /* 0x0000000000207805 */ /* 0x008fce000001ff00 */
.L_x_0:
[----:B--2---:R-:W2:Y:S01]  /*0d50*/  SHFL.IDX PT, R20, R92, RZ, 0x1f ;  /* 0x00001fff5c147589 */ /* 0x004ea200000e0000 */
[----:B------:R-:W-:Y:S01]  /*0d60*/  UIADD3 UR6, UR6, 0x1, URZ ;  /* 0x0000000106067890 */ /* 0x000fe2000fffe03f */
[----:B------:R-:W-:-:S04]  /*0d70*/  DEPBAR.LE SB0, 0x2 ;  /* 0x000080800000791a */ /* 0x000fc80000000000 */
[----:B------:R-:W-:Y:S01]  /*0d80*/  UISETP.GE.AND UP1, UPT, UR6, 0x3, UPT ;  /* 0x000000030600788c */ /* 0x000fe2000bf26270 */
[----:B------:R-:W-:Y:S01]  /*0d90*/  BAR.SYNC.DEFER_BLOCKING 0x0 ;  /* 0x0000000000007b1d */ /* 0x000fe20000010000 */
[----:B------:R-:W-:Y:S01]  /*0da0*/  UIADD3 UR15, UR15, 0x1, URZ ;  /* 0x000000010f0f7890 */ /* 0x000fe2000fffe03f */
[----:B------:R-:W-:Y:S01]  /*0db0*/  IADD3 R88, P0, R8, UR4, RZ ;  /* 0x0000000408587c10 */ /* 0x000fe2000ff1e0ff */
[----:B------:R-:W-:-:S03]  /*0dc0*/  USEL UR16, UR6, URZ, !UP1 ;  /* 0x0000003f06107287 */ /* 0x000fc6000c800000 */
[----:B------:R-:W-:Y:S01]  /*0dd0*/  UMOV UR11, 0x80000020 ;  /* 0x80000020000b7882 */ /* 0x000fe20000000000 */
[----:B------:R-:W-:Y:S01]  /*0de0*/  ULEA UR6, UR16, UR14, 0xc ;  /* 0x0000000e10067291 */ /* 0x000fe2000f8e603f */
[----:B------:R-:W-:Y:S02]  /*0df0*/  IADD3.X R89, R9, UR5, RZ, P0, !PT ;  /* 0x0000000509597c10 */ /* 0x000fe400087fe4ff */
[----:B------:R-:W-:Y:S01]  /*0e00*/  IADD3 R22, P0, R10, UR4, RZ ;  /* 0x000000040a167c10 */ /* 0x000fe2000ff1e0ff */
[----:B------:R-:W-:Y:S02]  /*0e10*/  USHF.R.U32.HI UR8, URZ, 0x4, UR6 ;  /* 0x000000043f087899 */ /* 0x000fe40008011606 */
[----:B------:R-:W-:Y:S01]  /*0e20*/  ULEA UR6, UR16, UR17, 0xd ;  /* 0x0000001110067291 */ /* 0x000fe2000f8e683f */
[----:B------:R-:W-:Y:S01]  /*0e30*/  IADD3.X R23, R11, UR5, RZ, P0, !PT ;  /* 0x000000050b177c10 */ /* 0x000fe200087fe4ff */
[----:B------:R-:W-:Y:S01]  /*0e40*/  ULOP3.LUT UR8, UR8, 0x3fff, URZ, 0xc0, !UPT ;  /* 0x00003fff08087892 */ /* 0x000fe2000f8ec03f */
[----:B--2---:R-:W-:Y:S01]  /*0e50*/  R2UR UR7, R20 ;  /* 0x00000000140772ca */ /* 0x004fe200000e0000 */
[----:B------:R-:W-:Y:S01]  /*0e60*/  USHF.R.U32.HI UR6, URZ, 0x4, UR6 ;  /* 0x000000043f067899 */ /* 0x000fe20008011606 */
[----:B------:R-:W-:-:S03]  /*0e70*/  IADD3 R20, P0, R12, UR4, RZ ;  /* 0x000000040c147c10 */ /* 0x000fc6000ff1e0ff */
[----:B------:R-:W-:Y:S01]  /*0e80*/  ULOP3.LUT UR6, UR6, 0x3fff, URZ, 0xc0, !UPT ;  /* 0x00003fff06067892 */ /* 0x000fe2000f8ec03f */
[----:B------:R-:W-:Y:S01]  /*0e90*/  IADD3.X R21, R13, UR5, RZ, P0, !PT ;  /* 0x000000050d157c10 */ /* 0x000fe200087fe4ff */
[----:B------:R-:W-:Y:S02]  /*0ea0*/  WARPGROUP.ARRIVE ;  /* 0x00000000000079c5 */ /* 0x000fe40000000000 */
[----:B------:R-:W-:-:S04]  /*0eb0*/  ULOP3.LUT UR10, UR6, 0x2000000, URZ, 0xfc, !UPT ;  /* 0x02000000060a7892 */ /* 0x000fc8000f8efc3f */
[----:B------:R-:W-:-:S04]  /*0ec0*/  USHF.L.U32 UR7, UR7, 0x6, URZ ;  /* 0x0000000607077899 */ /* 0x000fc8000800063f */
[----:B------:R-:W-:-:S04]  /*0ed0*/  ULOP3.LUT UR7, UR7, 0xc0, URZ, 0xc0, !UPT ;  /* 0x000000c007077892 */ /* 0x000fc8000f8ec03f */
[----:B------:R-:W-:-:S03]  /*0ee0*/  UIADD3 UR12, UP1, UR7, UR8, URZ ;  /* 0x00000008070c7290 */ /* 0x000fc6000ff3e03f */
[----:B------:R-:W-:Y:S01]  /*0ef0*/  UMOV UR7, URZ ;  /* 0x0000003f00077c82 */ /* 0x000fe20008000000 */
[----:B------:R-:W-:Y:S02]  /*0f00*/  UIADD3.X UR13, URZ, URZ, URZ, UP1, !UPT ;  /* 0x0000003f3f0d7290 */ /* 0x000fe40008ffe43f */
[----:B------:R-:W-:Y:S02]  /*0f10*/  ULOP3.LUT UR8, UR12, 0x1000000, URZ, 0xfc, !UPT ;  /* 0x010000000c087892 */ /* 0x000fe4000f8efc3f */
[----:B------:R-:W-:Y:S02]  /*0f20*/  ULOP3.LUT UR9, UR13, 0x80000020, URZ, 0xfc, !UPT ;  /* 0x800000200d097892 */ /* 0x000fe4000f8efc3f */
[----:B------:R-:W-:-:S04]  /*0f30*/  UISETP.GE.AND UP1, UPT, UR15, 0x3, UPT ;  /* 0x000000030f00788c */ /* 0x000fc8000bf26270 */
[----:B------:R-:W-:-:S03]  /*0f40*/  USEL UR15, UR15, URZ, !UP1 ;  /* 0x0000003f0f0f7287 */ /* 0x000fc6000c800000 */
[----:B------:R-:W-:Y:S01]  /*0f50*/  HGMMA.64x128x16.F32.BF16 R24, gdesc[UR8], R24 ;  /* 0x01e00000081879f0 */ /* 0x000fe20008701818 */
[----:B------:R-:W-:Y:S01]  /*0f60*/  UMOV UR8, 0x1000002 ;  /* 0x0100000200087882 */ /* 0x000fe20000000000 */
[----:B------:R-:W-:Y:S01]  /*0f70*/  UMOV UR9, 0x80000020 ;  /* 0x8000002000097882 */ /* 0x000fe20000000000 */
[----:B------:R-:W-:Y:S01]  /*0f80*/  UMOV UR10, 0x2000002 ;  /* 0x02000002000a7882 */ /* 0x000fe20000000000 */
[----:B------:R-:W-:Y:S01]  /*0f90*/  UMOV UR11, 0x80000020 ;  /* 0x80000020000b7882 */ /* 0x000fe20000000000 */
[----:B------:R-:W-:Y:S02]  /*0fa0*/  UIADD3.64 UR8, UR12, UR8, URZ ;  /* 0x000000080c087297 */ /* 0x000fe4000fffe03f */
[----:B------:R-:W-:Y:S02]  /*0fb0*/  UIADD3.64 UR10, UR6, UR10, URZ ;  /* 0x0000000a060a7297 */ /* 0x000fe4000fffe03f */
[----:B------:R-:W-:-:S06]  /*0fc0*/  ULEA UR6, UR15, UR14, 0xc ;  /* 0x0000000e0f067291 */ /* 0x000fcc000f8e603f */
[----:B------:R-:W-:Y:S01]  /*0fd0*/  LEA R93, R90, UR6, 0x1 ;  /* 0x000000065a5d7c11 */ /* 0x000fe2000f8e08ff */
[----:B------:R-:W-:Y:S03]  /*0fe0*/  HGMMA.64x128x16.F32.BF16 R24, gdesc[UR8], R24, gsb0 ;  /* 0x01e00000081879f0 */ /* 0x000fe60008001818 */
[----:B------:R-:W-:Y:S02]  /*0ff0*/  WARPGROUP.DEPBAR.LE gsb0, 0x1 ;  /* 0x00008000000079c5 */ /* 0x000fe40000010100 */
[----:B------:R-:W-:Y:S06]  /*1000*/  BAR.SYNC.DEFER_BLOCKING 0x0 ;  /* 0x0000000000007b1d */ /* 0x000fec0000010000 */
[----:B------:R-:W-:Y:S01]  /*1010*/  @!PT LDS RZ, [RZ] ;  /* 0x00000000fffff984 */ /* 0x000fe20000000800 */
[----:B------:R-:W-:Y:S01]  /*1020*/  @!PT LDS RZ, [RZ] ;  /* 0x00000000fffff984 */ /* 0x000fe20000000800 */
[----:B------:R-:W-:Y:S01]  /*1030*/  @!PT LDS RZ, [RZ] ;  /* 0x00000000fffff984 */ /* 0x000fe20000000800 */
[----:B------:R2:W-:Y:S02]  /*1040*/  LDGSTS.E.BYPASS.128 [R93], desc[UR18][R88.64+0x80], !PT ;  /* 0x00000080585d7fae */ /* 0x0005e4000f901c52 */
[----:B--2---:R-:W-:Y:S01]  /*1050*/  LEA R89, R4, UR6, 0x1 ;  /* 0x0000000604597c11 */ /* 0x004fe2000f8e08ff */
[----:B------:R-:W-:-:S04]  /*1060*/  ULEA UR6, UR15, UR17, 0xd ;  /* 0x000000110f067291 */ /* 0x000fc8000f8e683f */
[----:B------:R-:W-:Y:S02]  /*1070*/  LDGSTS.E.BYPASS.128 [R89], desc[UR18][R22.64+0x80], !PT ;  /* 0x0000008016597fae */ /* 0x000fe4000f901c52 */
[----:B------:R-:W-:Y:S02]  /*1080*/  LEA R93, R90, UR6, 0x1 ;  /* 0x000000065a5d7c11 */ /* 0x000fe4000f8e08ff */
[----:B------:R-:W0:Y:S04]  /*1090*/  LDGDEPBAR ;  /* 0x00000000000079af */ /* 0x000e280000000000 */
[----:B------:R2:W-:Y:S02]  /*10a0*/  LDGSTS.E.BYPASS.128 [R93], desc[UR18][R20.64+0x80], !PT ;  /* 0x00000080145d7fae */ /* 0x0005e4000f901c52 */
[----:B--2---:R-:W-:-:S02]  /*10b0*/  IADD3 R20, P0, R14, UR4, RZ ;  /* 0x000000040e147c10 */ /* 0x004fc4000ff1e0ff */
[----:B------:R-:W-:Y:S02]  /*10c0*/  LEA R93, R4, UR6, 0x1 ;  /* 0x00000006045d7c11 */ /* 0x000fe4000f8e08ff */
[----:B------:R-:W-:Y:S02]  /*10d0*/  IADD3.X R21, R15, UR5, RZ, P0, !PT ;  /* 0x000000050f157c10 */ /* 0x000fe400087fe4ff */
[----:B------:R-:W-:-:S03]  /*10e0*/  IADD3 R22, P0, R16, UR4, RZ ;  /* 0x0000000410167c10 */ /* 0x000fc6000ff1e0ff */
[----:B------:R2:W-:Y:S01]  /*10f0*/  LDGSTS.E.BYPASS.128 [R93], desc[UR18][R20.64+0x80], !PT ;  /* 0x00000080145d7fae */ /* 0x0005e2000f901c52 */
[----:B------:R-:W-:Y:S02]  /*1100*/  IADD3.X R23, R17, UR5, RZ, P0, !PT ;  /* 0x0000000511177c10 */ /* 0x000fe400087fe4ff */
[----:B------:R-:W-:Y:S01]  /*1110*/  IADD3 R88, P0, R18, UR4, RZ ;  /* 0x0000000412587c10 */ /* 0x000fe2000ff1e0ff */
[----:B------:R-:W-:-:S03]  /*1120*/  UIADD3 UR4, UP1, UR4, 0x40, URZ ;  /* 0x0000004004047890 */ /* 0x000fc6000ff3e03f */
[----:B------:R-:W-:Y:S01]  /*1130*/  IADD3.X R89, R19, UR5, RZ, P0, !PT ;  /* 0x0000000513597c10 */ /* 0x000fe200087fe4ff */
[----:B------:R-:W-:Y:S01]  /*1140*/  UIADD3.X UR5, URZ, UR5, URZ, UP1, !UPT ;  /* 0x000000053f057290 */ /* 0x000fe20008ffe43f */
[----:B------:R-:W-:Y:S01]  /*1150*/  PLOP3.LUT P0, PT, PT, PT, UP0, 0x80, 0x0 ;  /* 0x000000000000781c */ /* 0x000fe20003f0f008 */
[----:B------:R-:W-:Y:S01]  /*1160*/  UPLOP3.LUT UP0, UPT, UPT, UPT, UPT, 0x40, 0x0 ;  /* 0x000000000000789c */ /* 0x000fe20003f0e870 */
[----:B--2---:R-:W-:-:S05]  /*1170*/  LEA R21, R6, UR6, 0x1 ;  /* 0x0000000606157c11 */ /* 0x004fca000f8e08ff */
[----:B------:R2:W-:Y:S02]  /*1180*/  LDGSTS.E.BYPASS.128 [R21], desc[UR18][R22.64+0x80], !PT ;  /* 0x0000008016157fae */ /* 0x0005e4000f901c52 */
[----:B--2---:R-:W-:Y:S01]  /*1190*/  LEA R23, R7, UR6, 0x1 ;  /* 0x0000000607177c11 */ /* 0x004fe2000f8e08ff */
[----:B------:R-:W-:-:S04]  /*11a0*/  UMOV UR6, UR16 ;  /* 0x0000001000067c82 */ /* 0x000fc80008000000 */
[----:B------:R2:W-:Y:S04]  /*11b0*/  LDGSTS.E.BYPASS.128 [R23], desc[UR18][R88.64+0x80], !PT ;  /* 0x0000008058177fae */ /* 0x0005e8000f901c52 */
[----:B------:R-:W0:Y:S01]  /*11c0*/  LDGDEPBAR ;  /* 0x00000000000079af */ /* 0x000e220000000000 */
[----:B------:R-:W-:Y:S05]  /*11d0*/  @P0 BRA `(.L_x_0) ;  /* 0xfffffff800dc0947 */ /* 0x000fea000383ffff */
[----:B------:R-:W-:Y:S02]  /*11e0*/  WARPGROUP.DEPBAR.LE gsb0, 0x0 ;  /* 0x00008000000079c5 */ /* 0x000fe40000010000 */
[----:B------:R-:W-:-:S04]  /*11f0*/  DEPBAR.LE SB0, 0x0 ;  /* 0x000080000000791a */ /* 0x000fc80000000000 */
[--C-:B------:R-:W-:Y:S02]  /*1200*/  SHF.R.U32.HI R4, RZ, 0x1, R2.reuse ;  /* 0x00000001ff047819 */ /* 0x100fe40000011602 */
[----:B------:R-:W-:Y:S02]  /*1210*/  SHF.R.U32.HI R8, RZ, 0x5, R2 ;  /* 0x00000005ff087819 */ /* 0x000fe40000011602 */
[----:B------:R-:W-:Y:S02]  /*1220*/  LOP3.LUT R6, R2, 0xf, RZ, 0xc0, !PT ;  /* 0x0000000f02067812 */ /* 0x000fe400078ec0ff */
[----:B------:R-:W-:Y:S02]  /*1230*/  LOP3.LUT R7, R4, 0x8, RZ, 0xc0, !PT ;  /* 0x0000000804077812 */ /* 0x000fe400078ec0ff */
[----:B------:R-:W-:Y:S02]  /*1240*/  LOP3.LUT R4, R8, 0x3, RZ, 0xc0, !PT ;  /* 0x0000000308047812 */ /* 0x000fe400078ec0ff */
[----:B------:R-:W-:Y:S01]  /*1250*/  F2FP.BF16.F32.PACK_AB R24, R25, R24 ;  /* 0x000000181918723e */ /* 0x000fe200000010ff */
[----:B------:R-:W-:Y:S01]  /*1260*/  IMAD R7, R6, 0x88, R7 ;  /* 0x0000008806077824 */ /* 0x000fe200078e0207 */
[----:B------:R-:W-:Y:S01]  /*1270*/  F2FP.BF16.F32.PACK_AB R25, R27, R26 ;  /* 0x0000001a1b19723e */ /* 0x000fe200000010ff */
[C---:B------:R-:W-:Y:S01]  /*1280*/  IMAD.SHL.U32 R6, R4.reuse, 0x2, RZ ;  /* 0x0000000204067824 */ /* 0x040fe200078e00ff */
[----:B------:R-:W-:Y:S01]  /*1290*/  F2FP.BF16.F32.PACK_AB R32, R33, R32 ;  /* 0x000000202120723e */ /* 0x000fe200000010ff */
[----:B------:R-:W-:Y:S01]  /*12a0*/  IMAD R4, R4, 0x880, R7 ;  /* 0x0000088004047824 */ /* 0x000fe200078e0207 */
[----:B------:R-:W-:-:S02]  /*12b0*/  F2FP.BF16.F32.PACK_AB R26, R29, R28 ;  /* 0x0000001c1d1a723e */ /* 0x000fc400000010ff */
[----:B------:R-:W-:Y:S02]  /*12c0*/  F2FP.BF16.F32.PACK_AB R27, R31, R30 ;  /* 0x0000001e1f1b723e */ /* 0x000fe400000010ff */
[----:B------:R-:W-:Y:S02]  /*12d0*/  F2FP.BF16.F32.PACK_AB R33, R35, R34 ;  /* 0x000000222321723e */ /* 0x000fe400000010ff */
[----:B------:R-:W-:Y:S02]  /*12e0*/  F2FP.BF16.F32.PACK_AB R40, R41, R40 ;  /* 0x000000282928723e */ /* 0x000fe400000010ff */
[----:B------:R-:W-:Y:S01]  /*12f0*/  LEA R4, R4, UR14, 0x1 ;  /* 0x0000000e04047c11 */ /* 0x000fe2000f8e08ff */
[----:B------:R-:W-:Y:S01]  /*1300*/  BAR.SYNC.DEFER_BLOCKING 0x0 ;  /* 0x0000000000007b1d */ /* 0x000fe20000010000 */
[----:B------:R-:W-:Y:S02]  /*1310*/  F2FP.BF16.F32.PACK_AB R34, R37, R36 ;  /* 0x000000242522723e */ /* 0x000fe400000010ff */
[----:B------:R-:W-:-:S02]  /*1320*/  F2FP.BF16.F32.PACK_AB R35, R39, R38 ;  /* 0x000000262723723e */ /* 0x000fc400000010ff */
[----:B------:R-:W-:Y:S02]  /*1330*/  F2FP.BF16.F32.PACK_AB R41, R43, R42 ;  /* 0x0000002a2b29723e */ /* 0x000fe400000010ff */
[----:B------:R-:W-:Y:S02]  /*1340*/  F2FP.BF16.F32.PACK_AB R48, R49, R48 ;  /* 0x000000303130723e */ /* 0x000fe400000010ff */
[----:B------:R-:W-:Y:S02]  /*1350*/  F2FP.BF16.F32.PACK_AB R42, R45, R44 ;  /* 0x0000002c2d2a723e */ /* 0x000fe400000010ff */
[----:B------:R-:W-:Y:S01]  /*1360*/  F2FP.BF16.F32.PACK_AB R43, R47, R46 ;  /* 0x0000002e2f2b723e */ /* 0x000fe200000010ff */
[----:B------:R-:W-:Y:S01]  /*1370*/  IMAD.SHL.U32 R46, R2, 0x8, RZ ;  /* 0x00000008022e7824 */ /* 0x000fe200078e00ff */
[----:B------:R-:W-:Y:S02]  /*1380*/  F2FP.BF16.F32.PACK_AB R49, R51, R50 ;  /* 0x000000323331723e */ /* 0x000fe400000010ff */
[----:B------:R-:W-:-:S02]  /*1390*/  F2FP.BF16.F32.PACK_AB R56, R57, R56 ;  /* 0x000000383938723e */ /* 0x000fc400000010ff */
[----:B------:R-:W-:Y:S02]  /*13a0*/  F2FP.BF16.F32.PACK_AB R50, R53, R52 ;  /* 0x000000343532723e */ /* 0x000fe400000010ff */
[----:B------:R-:W-:Y:S02]  /*13b0*/  F2FP.BF16.F32.PACK_AB R51, R55, R54 ;  /* 0x000000363733723e */ /* 0x000fe400000010ff */
[----:B------:R-:W-:Y:S02]  /*13c0*/  F2FP.BF16.F32.PACK_AB R57, R59, R58 ;  /* 0x0000003a3b39723e */ /* 0x000fe400000010ff */
[----:B------:R-:W-:Y:S01]  /*13d0*/  F2FP.BF16.F32.PACK_AB R64, R65, R64 ;  /* 0x000000404140723e */ /* 0x000fe200000010ff */
[----:B------:R-:W-:Y:S01]  /*13e0*/  STSM.16.M88.4 [R4], R24 ;  /* 0x0000001804007844 */ /* 0x000fe20000000200 */
[----:B------:R-:W-:Y:S02]  /*13f0*/  F2FP.BF16.F32.PACK_AB R58, R61, R60 ;  /* 0x0000003c3d3a723e */ /* 0x000fe400000010ff */
[----:B------:R-:W-:Y:S01]  /*1400*/  F2FP.BF16.F32.PACK_AB R59, R63, R62 ;  /* 0x0000003e3f3b723e */ /* 0x000fe200000010ff */
[----:B------:R3:W-:Y:S01]  /*1410*/  STSM.16.M88.4 [R4+0x20], R32 ;  /* 0x0000202004007844 */ /* 0x0007e20000000200 */
[----:B------:R-:W-:-:S02]  /*1420*/  F2FP.BF16.F32.PACK_AB R65, R67, R66 ;  /* 0x000000424341723e */ /* 0x000fc400000010ff */
[----:B------:R-:W-:Y:S01]  /*1430*/  F2FP.BF16.F32.PACK_AB R72, R73, R72 ;  /* 0x000000484948723e */ /* 0x000fe200000010ff */
[----:B------:R4:W-:Y:S01]  /*1440*/  STSM.16.M88.4 [R4+0x40], R40 ;  /* 0x0000402804007844 */ /* 0x0009e20000000200 */
[----:B------:R-:W-:Y:S02]  /*1450*/  F2FP.BF16.F32.PACK_AB R66, R69, R68 ;  /* 0x000000444542723e */ /* 0x000fe400000010ff */
[----:B------:R-:W-:Y:S01]  /*1460*/  F2FP.BF16.F32.PACK_AB R67, R71, R70 ;  /* 0x000000464743723e */ /* 0x000fe200000010ff */
[----:B------:R-:W-:Y:S01]  /*1470*/  STSM.16.M88.4 [R4+0x60], R48 ;  /* 0x0000603004007844 */ /* 0x000fe20000000200 */
[----:B------:R-:W-:Y:S02]  /*1480*/  F2FP.BF16.F32.PACK_AB R73, R75, R74 ;  /* 0x0000004a4b49723e */ /* 0x000fe400000010ff */
[----:B------:R-:W-:Y:S01]  /*1490*/  F2FP.BF16.F32.PACK_AB R80, R81, R80 ;  /* 0x000000505150723e */ /* 0x000fe200000010ff */
[----:B------:R-:W-:Y:S01]  /*14a0*/  STSM.16.M88.4 [R4+0x80], R56 ;  /* 0x0000803804007844 */ /* 0x000fe20000000200 */
[----:B------:R-:W-:-:S02]  /*14b0*/  F2FP.BF16.F32.PACK_AB R74, R77, R76 ;  /* 0x0000004c4d4a723e */ /* 0x000fc400000010ff */
[----:B------:R-:W-:Y:S01]  /*14c0*/  F2FP.BF16.F32.PACK_AB R75, R79, R78 ;  /* 0x0000004e4f4b723e */ /* 0x000fe200000010ff */
[----:B------:R-:W-:Y:S01]  /*14d0*/  STSM.16.M88.4 [R4+0xa0], R64 ;  /* 0x0000a04004007844 */ /* 0x000fe20000000200 */
[----:B------:R-:W-:Y:S02]  /*14e0*/  F2FP.BF16.F32.PACK_AB R81, R83, R82 ;  /* 0x000000525351723e */ /* 0x000fe400000010ff */
[----:B------:R-:W-:Y:S01]  /*14f0*/  F2FP.BF16.F32.PACK_AB R82, R85, R84 ;  /* 0x000000545552723e */ /* 0x000fe200000010ff */
[----:B------:R-:W-:Y:S01]  /*1500*/  STSM.16.M88.4 [R4+0xc0], R72 ;  /* 0x0000c04804007844 */ /* 0x000fe20000000200 */
[----:B------:R-:W-:Y:S02]  /*1510*/  F2FP.BF16.F32.PACK_AB R83, R87, R86 ;  /* 0x000000565753723e */ /* 0x000fe400000010ff */
[----:B------:R-:W-:Y:S02]  /*1520*/  LOP3.LUT R91, R6, R91, RZ, 0xfc, !PT ;  /* 0x0000005b065b7212 */ /* 0x000fe400078efcff */
[----:B------:R-:W-:Y:S01]  /*1530*/  LOP3.LUT R2, R46, 0x78, RZ, 0xc0, !PT ;  /* 0x000000782e027812 */ /* 0x000fe200078ec0ff */
[----:B------:R5:W-:Y:S01]  /*1540*/  STSM.16.M88.4 [R4+0xe0], R80 ;  /* 0x0000e05004007844 */ /* 0x000be20000000200 */
[----:B------:R-:W5:Y:S01]  /*1550*/  LDC.64 R6, c[0x0][0x220] ;  /* 0x00008800ff067b82 */ /* 0x000f620000000a00 */
[----:B---3--:R-:W-:-:S02]  /*1560*/  LOP3.LUT R33, R5, 0x10, RZ, 0xfc, !PT ;  /* 0x0000001005217812 */ /* 0x008fc400078efcff */
[----:B------:R-:W-:Y:S01]  /*1570*/  IMAD R2, R91, 0x88, R2 ;  /* 0x000000885b027824 */ /* 0x000fe200078e0202 */
[C---:B------:R-:W-:Y:S02]  /*1580*/  LOP3.LUT R35, R5.reuse, 0x18, RZ, 0xfc, !PT ;  /* 0x0000001805237812 */ /* 0x040fe400078efcff */
[C---:B----4-:R-:W-:Y:S02]  /*1590*/  LOP3.LUT R41, R5.reuse, 0x20, RZ, 0xfc, !PT ;  /* 0x0000002005297812 */ /* 0x050fe400078efcff */
[----:B------:R-:W-:Y:S01]  /*15a0*/  LEA R44, R2, UR14, 0x1 ;  /* 0x0000000e022c7c11 */ /* 0x000fe2000f8e08ff */
[----:B------:R-:W-:Y:S01]  /*15b0*/  BAR.SYNC.DEFER_BLOCKING 0x0 ;  /* 0x0000000000007b1d */ /* 0x000fe20000010000 */
[----:B------:R-:W-:Y:S02]  /*15c0*/  LOP3.LUT R2, R3, 0x78, R46, 0xf8, !PT ;  /* 0x0000007803027812 */ /* 0x000fe400078ef82e */
[C---:B------:R-:W-:Y:S02]  /*15d0*/  LOP3.LUT R3, R5.reuse, 0x8, RZ, 0xfc, !PT ;  /* 0x0000000805037812 */ /* 0x040fe400078efcff */
[----:B------:R-:W-:Y:S01]  /*15e0*/  ISETP.GE.AND P0, PT, R2, 0xc00, PT ;  /* 0x00000c000200780c */ /* 0x000fe20003f06270 */
[----:B------:R-:W-:-:S03]  /*15f0*/  IMAD R43, R5, 0xc00, R2 ;  /* 0x00000c00052b7824 */ /* 0x000fc600078e0202 */
[-C--:B------:R-:W-:Y:S01]  /*1600*/  ISETP.LT.AND P1, PT, R5, R0.reuse, !P0 ;  /* 0x000000000500720c */ /* 0x080fe20004721270 */
[----:B------:R-:W-:Y:S01]  /*1610*/  VIADD R45, R43, 0x6000 ;  /* 0x000060002b2d7836 */ /* 0x000fe20000000000 */
[-C--:B------:R-:W-:Y:S01]  /*1620*/  ISETP.LT.AND P6, PT, R3, R0.reuse, !P0 ;  /* 0x000000000300720c */ /* 0x080fe200047c1270 */
[----:B------:R-:W-:Y:S01]  /*1630*/  VIADD R47, R43, 0x24000 ;  /* 0x000240002b2f7836 */ /* 0x000fe20000000000 */
[-C--:B------:R-:W-:Y:S01]  /*1640*/  ISETP.LT.AND P5, PT, R33, R0.reuse, !P0 ;  /* 0x000000002100720c */ /* 0x080fe200047a1270 */
[----:B-1---5:R-:W-:Y:S01]  /*1650*/  IMAD.WIDE R2, R43, 0x2, R6 ;  /* 0x000000022b027825 */ /* 0x022fe200078e0206 */
[-C--:B------:R-:W-:Y:S02]  /*1660*/  ISETP.LT.AND P4, PT, R35, R0.reuse, !P0 ;  /* 0x000000002300720c */ /* 0x080fe40004781270 */
[----:B------:R-:W-:Y:S02]  /*1670*/  LOP3.LUT R33, R5, 0x28, RZ, 0xfc, !PT ;  /* 0x0000002805217812 */ /* 0x000fe400078efcff */
[----:B------:R-:W-:-:S02]  /*1680*/  ISETP.LT.AND P3, PT, R41, R0, !P0 ;  /* 0x000000002900720c */ /* 0x000fc40004761270 */
[C---:B------:R-:W-:Y:S01]  /*1690*/  LOP3.LUT R35, R5.reuse, 0x30, RZ, 0xfc, !PT ;  /* 0x0000003005237812 */ /* 0x040fe200078efcff */
[----:B------:R-:W1:Y:S01]  /*16a0*/  LDS.128 R36, [R44] ;  /* 0x000000002c247984 */ /* 0x000e620000000c00 */
[----:B------:R-:W-:Y:S01]  /*16b0*/  LOP3.LUT R41, R5, 0x38, RZ, 0xfc, !PT ;  /* 0x0000003805297812 */ /* 0x000fe200078efcff */
[----:B--2---:R-:W-:Y:S01]  /*16c0*/  IMAD.WIDE R4, R45, 0x2, R6 ;  /* 0x000000022d047825 */ /* 0x004fe200078e0206 */
[----:B------:R-:W-:Y:S01]  /*16d0*/  ISETP.LT.AND P2, PT, R33, R0, !P0 ;  /* 0x000000002100720c */ /* 0x000fe20004741270 */
[----:B------:R-:W2:Y:S02]  /*16e0*/  LDS.128 R28, [R44+0x880] ;  /* 0x000880002c1c7984 */ /* 0x000ea40000000c00 */
[C---:B------:R-:W-:Y:S02]  /*16f0*/  VIADD R33, R43.reuse, 0xc000 ;  /* 0x0000c0002b217836 */ /* 0x040fe40000000000 */
[----:B------:R-:W3:Y:S01]  /*1700*/  LDS.128 R24, [R44+0x1100] ;  /* 0x001100002c187984 */ /* 0x000ee20000000c00 */
[----:B------:R-:W-:-:S02]  /*1710*/  VIADD R45, R43, 0x1e000 ;  /* 0x0001e0002b2d7836 */ /* 0x000fc40000000000 */
[--C-:B------:R-:W-:Y:S01]  /*1720*/  IMAD.WIDE R32, R33, 0x2, R6.reuse ;  /* 0x0000000221207825 */ /* 0x100fe200078e0206 */
[----:B------:R-:W4:Y:S04]  /*1730*/  LDS.128 R20, [R44+0x1980] ;  /* 0x001980002c147984 */ /* 0x000f280000000c00 */
[----:B------:R-:W5:Y:S04]  /*1740*/  LDS.128 R16, [R44+0x2200] ;  /* 0x002200002c107984 */ /* 0x000f680000000c00 */
[----:B------:R-:W5:Y:S04]  /*1750*/  LDS.128 R12, [R44+0x2a80] ;  /* 0x002a80002c0c7984 */ /* 0x000f680000000c00 */
[----:B------:R-:W5:Y:S04]  /*1760*/  LDS.128 R8, [R44+0x3300] ;  /* 0x003300002c087984 */ /* 0x000f680000000c00 */
[----:B-1----:R1:W-:Y:S01]  /*1770*/  @P1 STG.E.128 desc[UR18][R2.64], R36 ;  /* 0x0000002402001986 */ /* 0x0023e2000c101d12 */
[-C--:B------:R-:W-:Y:S01]  /*1780*/  ISETP.LT.AND P1, PT, R35, R0.reuse, !P0 ;  /* 0x000000002300720c */ /* 0x080fe20004721270 */
[----:B------:R-:W-:Y:S01]  /*1790*/  VIADD R35, R43, 0x12000 ;  /* 0x000120002b237836 */ /* 0x000fe20000000000 */
[----:B------:R-:W-:Y:S01]  /*17a0*/  ISETP.LT.AND P0, PT, R41, R0, !P0 ;  /* 0x000000002900720c */ /* 0x000fe20004701270 */
[----:B------:R-:W-:Y:S01]  /*17b0*/  VIADD R41, R43, 0x18000 ;  /* 0x000180002b297836 */ /* 0x000fe20000000000 */
[----:B--2---:R2:W-:Y:S01]  /*17c0*/  @P6 STG.E.128 desc[UR18][R4.64], R28 ;  /* 0x0000001c04006986 */ /* 0x0045e2000c101d12 */
[----:B------:R-:W-:-:S03]  /*17d0*/  IMAD.WIDE R34, R35, 0x2, R6 ;  /* 0x0000000223227825 */ /* 0x000fc600078e0206 */
[----:B---3--:R2:W-:Y:S04]  /*17e0*/  @P5 STG.E.128 desc[UR18][R32.64], R24 ;  /* 0x0000001820005986 */ /* 0x0085e8000c101d12 */
[----:B----4-:R2:W-:Y:S01]  /*17f0*/  @P4 STG.E.128 desc[UR18][R34.64], R20 ;  /* 0x0000001422004986 */ /* 0x0105e2000c101d12 */
[----:B-1----:R-:W-:-:S04]  /*1800*/  IMAD.WIDE R2, R41, 0x2, R6 ;  /* 0x0000000229027825 */ /* 0x002fc800078e0206 */
[--C-:B------:R-:W-:Y:S01]  /*1810*/  IMAD.WIDE R36, R45, 0x2, R6.reuse ;  /* 0x000000022d247825 */ /* 0x100fe200078e0206 */
[----:B-----5:R2:W-:Y:S03]  /*1820*/  @P3 STG.E.128 desc[UR18][R2.64], R16 ;  /* 0x0000001002003986 */ /* 0x0205e6000c101d12 */
[----:B------:R-:W-:Y:S01]  /*1830*/  IMAD.WIDE R38, R47, 0x2, R6 ;  /* 0x000000022f267825 */ /* 0x000fe200078e0206 */
[----:B------:R2:W-:Y:S04]  /*1840*/  @P2 STG.E.128 desc[UR18][R36.64], R12 ;  /* 0x0000000c24002986 */ /* 0x0005e8000c101d12 */
[----:B------:R2:W-:Y:S01]  /*1850*/  @P1 STG.E.128 desc[UR18][R38.64], R8 ;  /* 0x0000000826001986 */ /* 0x0005e2000c101d12 */
[----:B------:R-:W-:Y:S05]  /*1860*/  @!P0 EXIT ;  /* 0x000000000000894d */ /* 0x000fea0003800000 */
[----:B------:R-:W1:Y:S01]  /*1870*/  LDS.128 R44, [R44+0x3b80] ;  /* 0x003b80002c2c7984 */ /* 0x000e620000000c00 */
[----:B------:R-:W-:-:S04]  /*1880*/  VIADD R43, R43, 0x2a000 ;  /* 0x0002a0002b2b7836 */ /* 0x000fc80000000000 */
[----:B------:R-:W-:-:S05]  /*1890*/  IMAD.WIDE R6, R43, 0x2, R6 ;  /* 0x000000022b067825 */ /* 0x000fca00078e0206 */
[----:B-1----:R-:W-:Y:S01]  /*18a0*/  STG.E.128 desc[UR18][R6.64], R44 ;  /* 0x0000002c06007986 */ /* 0x002fe2000c101d12 */
[----:B------:R-:W-:Y:S05]  /*18b0*/  EXIT ;  /* 0x000000000000794d */ /* 0x000fea0003800000 */
.L_x_1:
[----:B------:R-:W-:-:S00]  /*18c0*/  BRA `(.L_x_1) ;  /* 0xfffffffc00fc7947 */ /* 0x000fc0000383ffff */
[----:B------:R-:W-:-:S00]  /*18d0*/  NOP ;  /* 0x0000000000007918 */ /* 0x000fc00000000000 */
        /* <DEDUP_REMOVED lines=10> */
.L_x_2:


//--------------------- .nv.shared.triton_        --------------------------
	.section	.nv.shared.triton_,"aw",@nobits
	.sectionflags	@""
	.align	16
	.zero		1024


//--------------------- .nv.constant0.triton_     --------------------------
	.section	.nv.constant0.triton_,"a",@progbits
	.sectionflags	@""
	.align	4
.nv.constant0.triton_:
	.zero		556
